//
// Generated by NVIDIA NVVM Compiler
//
// Compiler Build ID: CL-36424714
// Cuda compilation tools, release 13.0, V13.0.88
// Based on NVVM 20.0.0
//

.version 9.0
.target sm_100
.address_size 64

	// .globl	_Z7addVectPiS_S_

.visible .entry _Z7addVectPiS_S_(
	.param .u64 .ptr .align 1 _Z7addVectPiS_S__param_0,
	.param .u64 .ptr .align 1 _Z7addVectPiS_S__param_1,
	.param .u64 .ptr .align 1 _Z7addVectPiS_S__param_2
)
{
	.reg .b32 	%r<5>;
	.reg .b64 	%rd<11>;

	ld.param.u64 	%rd1, [_Z7addVectPiS_S__param_0];
	ld.param.u64 	%rd2, [_Z7addVectPiS_S__param_1];
	ld.param.u64 	%rd3, [_Z7addVectPiS_S__param_2];
	cvta.to.global.u64 	%rd4, %rd3;
	cvta.to.global.u64 	%rd5, %rd2;
	cvta.to.global.u64 	%rd6, %rd1;
	mov.u32 	%r1, %ctaid.x;
	mul.wide.u32 	%rd7, %r1, 4;
	add.s64 	%rd8, %rd6, %rd7;
	ld.global.u32 	%r2, [%rd8];
	add.s64 	%rd9, %rd5, %rd7;
	ld.global.u32 	%r3, [%rd9];
	add.s32 	%r4, %r3, %r2;
	add.s64 	%rd10, %rd4, %rd7;
	st.global.u32 	[%rd10], %r4;
	ret;

}


// ===== COMPILED SASS (sm_100) =====

	.target	sm_100

	.elftype	@"ET_EXEC"


//--------------------- .note.nv.tkinfo           --------------------------
	.section	.note.nv.tkinfo,"",@"SHT_NOTE"
	.sectionflags	@"SHF_NOTE_NV_TKINFO"
	.tkinfo
        /*0018*/ 	.word	0x00000002
        /*0030*/ 	.string	""
        /*0030*/ 	.string	"ptxas"
        /*0030*/ 	.string	"Cuda compilation tools, release 13.0, V13.0.88"
        /*0030*/ 	.string	"Build cuda_13.0.r13.0/compiler.36424714_0"
        /*0030*/ 	.string	"-arch sm_100 -m 64 "



//--------------------- .note.nv.cuinfo           --------------------------
	.section	.note.nv.cuinfo,"",@"SHT_NOTE"
	.sectionflags	@"SHF_NOTE_NV_CUINFO"
        /*0018*/ 	.short	0x0002
        /*001a*/ 	.short	0x0064
        /*001c*/ 	.short	0x0082
	.zero		2


//--------------------- .nv.info                  --------------------------
	.section	.nv.info,"",@"SHT_CUDA_INFO"
	.align	4


	//----- nvinfo : EIATTR_REGCOUNT
	.align		4
        /*0000*/ 	.byte	0x04, 0x2f
        /*0002*/ 	.short	(.L_1 - .L_0)
	.align		4
.L_0:
        /*0004*/ 	.word	index@(_Z7addVectPiS_S_)
        /*0008*/ 	.word	0x0000000c


	//----- nvinfo : EIATTR_FRAME_SIZE
	.align		4
.L_1:
        /*000c*/ 	.byte	0x04, 0x11
        /*000e*/ 	.short	(.L_3 - .L_2)
	.align		4
.L_2:
        /*0010*/ 	.word	index@(_Z7addVectPiS_S_)
        /*0014*/ 	.word	0x00000000


	//----- nvinfo : EIATTR_MIN_STACK_SIZE
	.align		4
.L_3:
        /*0018*/ 	.byte	0x04, 0x12
        /*001a*/ 	.short	(.L_5 - .L_4)
	.align		4
.L_4:
        /*001c*/ 	.word	index@(_Z7addVectPiS_S_)
        /*0020*/ 	.word	0x00000000
.L_5:


//--------------------- .nv.compat                --------------------------
	.section	.nv.compat,"",@"SHT_CUDA_COMPAT_INFO"
	.align	4
        /*0000*/ 	.byte	0x02, 0x09, 0x00, 0x00, 0x02, 0x02, 0x01, 0x00, 0x02, 0x05, 0x05, 0x00, 0x03, 0x07, 0x01, 0x01
        /*0010*/ 	.byte	0x02, 0x03, 0x00, 0x00, 0x02, 0x06, 0x01, 0x00, 0x04, 0x0b, 0x08, 0x00, 0x09, 0x00, 0x00, 0x00
        /*0020*/ 	.byte	0x00, 0x00, 0x00, 0x00


//--------------------- .nv.info._Z7addVectPiS_S_ --------------------------
	.section	.nv.info._Z7addVectPiS_S_,"",@"SHT_CUDA_INFO"
	.sectionflags	@""
	.align	4


	//----- nvinfo : EIATTR_CUDA_API_VERSION
	.align		4
        /*0000*/ 	.byte	0x04, 0x37
        /*0002*/ 	.short	(.L_7 - .L_6)
.L_6:
        /*0004*/ 	.word	0x00000082


	//----- nvinfo : EIATTR_KPARAM_INFO
	.align		4
.L_7:
        /*0008*/ 	.byte	0x04, 0x17
        /*000a*/ 	.short	(.L_9 - .L_8)
.L_8:
        /*000c*/ 	.word	0x00000000
        /*0010*/ 	.short	0x0002
        /*0012*/ 	.short	0x0010
        /*0014*/ 	.byte	0x00, 0xf5, 0x21, 0x00


	//----- nvinfo : EIATTR_KPARAM_INFO
	.align		4
.L_9:
        /*0018*/ 	.byte	0x04, 0x17
        /*001a*/ 	.short	(.L_11 - .L_10)
.L_10:
        /*001c*/ 	.word	0x00000000
        /*0020*/ 	.short	0x0001
        /*0022*/ 	.short	0x0008
        /*0024*/ 	.byte	0x00, 0xf5, 0x21, 0x00


	//----- nvinfo : EIATTR_KPARAM_INFO
	.align		4
.L_11:
        /*0028*/ 	.byte	0x04, 0x17
        /*002a*/ 	.short	(.L_13 - .L_12)
.L_12:
        /*002c*/ 	.word	0x00000000
        /*0030*/ 	.short	0x0000
        /*0032*/ 	.short	0x0000
        /*0034*/ 	.byte	0x00, 0xf5, 0x21, 0x00


	//----- nvinfo : EIATTR_SPARSE_MMA_MASK
	.align		4
.L_13:
        /*0038*/ 	.byte	0x03, 0x50
        /*003a*/ 	.short	0x0000


	//----- nvinfo : EIATTR_MAXREG_COUNT
	.align		4
        /*003c*/ 	.byte	0x03, 0x1b
        /*003e*/ 	.short	0x00ff


	//----- nvinfo : EIATTR_MERCURY_ISA_VERSION
	.align		4
        /*0040*/ 	.byte	0x03, 0x5f
        /*0042*/ 	.short	0x0101


	//----- nvinfo : EIATTR_VRC_CTA_INIT_COUNT
	.align		4
        /*0044*/ 	.byte	0x02, 0x4a
	.zero		1
	.zero		1


	//----- nvinfo : EIATTR_EXIT_INSTR_OFFSETS
	.align		4
        /*0048*/ 	.byte	0x04, 0x1c
        /*004a*/ 	.short	(.L_15 - .L_14)


	//   ....[0]....
.L_14:
        /*004c*/ 	.word	0x000000d0


	//----- nvinfo : EIATTR_CBANK_PARAM_SIZE
	.align		4
.L_15:
        /*0050*/ 	.byte	0x03, 0x19
        /*0052*/ 	.short	0x0018


	//----- nvinfo : EIATTR_PARAM_CBANK
	.align		4
        /*0054*/ 	.byte	0x04, 0x0a
        /*0056*/ 	.short	(.L_17 - .L_16)
	.align		4
.L_16:
        /*0058*/ 	.word	index@(.nv.constant0._Z7addVectPiS_S_)
        /*005c*/ 	.short	0x0380
        /*005e*/ 	.short	0x0018


	//----- nvinfo : EIATTR_SW_WAR
	.align		4
.L_17:
        /*0060*/ 	.byte	0x04, 0x36
        /*0062*/ 	.short	(.L_19 - .L_18)
.L_18:
        /*0064*/ 	.word	0x00000008
.L_19:


//--------------------- .nv.callgraph             --------------------------
	.section	.nv.callgraph,"",@"SHT_CUDA_CALLGRAPH"
	.align	4
	.sectionentsize	8
	.align		4
        /*0000*/ 	.word	0x00000000
	.align		4
        /*0004*/ 	.word	0xffffffff
	.align		4
        /*0008*/ 	.word	0x00000000
	.align		4
        /*000c*/ 	.word	0xfffffffe
	.align		4
        /*0010*/ 	.word	0x00000000
	.align		4
        /*0014*/ 	.word	0xfffffffd
	.align		4
        /*0018*/ 	.word	0x00000000
	.align		4
        /*001c*/ 	.word	0xfffffffc


//--------------------- .text._Z7addVectPiS_S_    --------------------------
	.section	.text._Z7addVectPiS_S_,"ax",@progbits
	.align	128
        .global         _Z7addVectPiS_S_
        .type           _Z7addVectPiS_S_,@function
        .size           _Z7addVectPiS_S_,(.L_x_1 - _Z7addVectPiS_S_)
        .other          _Z7addVectPiS_S_,@"STO_CUDA_ENTRY STV_DEFAULT"
_Z7addVectPiS_S_:
.text._Z7addVectPiS_S_:
[----:B------:R-:W-:Y:S01]  /*0000*/  LDC R1, c[0x0][0x37c] ;  /* 0x0000df00ff017b82 */ /* 0x000fe20000000800 */
[----:B------:R-:W0:Y:S07]  /*0010*/  S2R R9, SR_CTAID.X ;  /* 0x0000000000097919 */ /* 0x000e2e0000002500 */
[----:B------:R-:W0:Y:S01]  /*0020*/  LDC.64 R2, c[0x0][0x380] ;  /* 0x0000e000ff027b82 */ /* 0x000e220000000a00 */
[----:B------:R-:W1:Y:S07]  /*0030*/  LDCU.64 UR4, c[0x0][0x358] ;  /* 0x00006b00ff0477ac */ /* 0x000e6e0008000a00 */
[----:B------:R-:W2:Y:S08]  /*0040*/  LDC.64 R4, c[0x0][0x388] ;  /* 0x0000e200ff047b82 */ /* 0x000eb00000000a00 */
[----:B------:R-:W3:Y:S01]  /*0050*/  LDC.64 R6, c[0x0][0x390] ;  /* 0x0000e400ff067b82 */ /* 0x000ee20000000a00 */
[----:B0-----:R-:W-:-:S04]  /*0060*/  IMAD.WIDE.U32 R2, R9, 0x4, R2 ;  /* 0x0000000409027825 */ /* 0x001fc800078e0002 */
[C---:B--2---:R-:W-:Y:S02]  /*0070*/  IMAD.WIDE.U32 R4, R9.reuse, 0x4, R4 ;  /* 0x0000000409047825 */ /* 0x044fe400078e0004 */
[----:B-1----:R-:W2:Y:S04]  /*0080*/  LDG.E R2, desc[UR4][R2.64] ;  /* 0x0000000402027981 */ /* 0x002ea8000c1e1900 */
[----:B------:R-:W2:Y:S01]  /*0090*/  LDG.E R5, desc[UR4][R4.64] ;  /* 0x0000000404057981 */ /* 0x000ea2000c1e1900 */
[----:B---3--:R-:W-:Y:S01]  /*00a0*/  IMAD.WIDE.U32 R6, R9, 0x4, R6 ;  /* 0x0000000409067825 */ /* 0x008fe200078e0006 */
[----:B--2---:R-:W-:-:S05]  /*00b0*/  IADD3 R9, PT, PT, R2, R5, RZ ;  /* 0x0000000502097210 */ /* 0x004fca0007ffe0ff */
[----:B------:R-:W-:Y:S01]  /*00c0*/  STG.E desc[UR4][R6.64], R9 ;  /* 0x0000000906007986 */ /* 0x000fe2000c101904 */
[----:B------:R-:W-:Y:S05]  /*00d0*/  EXIT ;  /* 0x000000000000794d */ /* 0x000fea0003800000 */
.L_x_0:
[----:B------:R-:W-:-:S00]  /*00e0*/  BRA `(.L_x_0) ;  /* 0xfffffffc00fc7947 */ /* 0x000fc0000383ffff */
[----:B------:R-:W-:-:S00]  /*00f0*/  NOP ;  /* 0x0000000000007918 */ /* 0x000fc00000000000 */
        /* <DEDUP_REMOVED lines=8> */
.L_x_1:


//--------------------- .nv.shared.reserved.0     --------------------------
	.section	.nv.shared.reserved.0,"aw",@nobits
	.weak		__nv_reservedSMEM_offset_0_alias
	.size		__nv_reservedSMEM_offset_0_alias, 0, 64
	.other		__nv_reservedSMEM_offset_0_alias,@"STO_CUDA_RESERVED_SHARED STV_DEFAULT"
__nv_reservedSMEM_offset_0_alias:
	.zero		0
	.zero		64


//--------------------- .nv.constant0._Z7addVectPiS_S_ --------------------------
	.section	.nv.constant0._Z7addVectPiS_S_,"a",@progbits
	.sectionflags	@""
	.align	4
.nv.constant0._Z7addVectPiS_S_:
	.zero		920


//--------------------- SYMBOLS --------------------------

	.type		.nv.reservedSmem.offset0,@object
	.size		.nv.reservedSmem.offset0,0x4
